	.headerflags	@"EF_CUDA_TEXMODE_UNIFIED EF_CUDA_64BIT_ADDRESS EF_CUDA_ACCELERATORS EF_CUDA_SM90 EF_CUDA_VIRTUAL_SM(EF_CUDA_SM90)"
	.elftype	@"ET_EXEC"


//--------------------- .nv.info                  --------------------------
	.section	.nv.info,"",@"SHT_CUDA_INFO"
	.align	4


	//----- nvinfo : EIATTR_REGCOUNT
	.align		4
        /*0000*/ 	.byte	0x04, 0x2f
        /*0002*/ 	.short	(.L_1 - .L_0)
	.align		4
.L_0:
        /*0004*/ 	.word	index@(triton_per_fused_add_div_mul_pow_sub_sum_0)
        /*0008*/ 	.word	0x0000001f


	//----- nvinfo : EIATTR_MIN_STACK_SIZE
	.align		4
.L_1:
        /*000c*/ 	.byte	0x04, 0x12
        /*000e*/ 	.short	(.L_3 - .L_2)
	.align		4
.L_2:
        /*0010*/ 	.word	index@(triton_per_fused_add_div_mul_pow_sub_sum_0)
        /*0014*/ 	.word	0x00000000


	//----- nvinfo : EIATTR_FRAME_SIZE
	.align		4
.L_3:
        /*0018*/ 	.byte	0x04, 0x11
        /*001a*/ 	.short	(.L_5 - .L_4)
	.align		4
.L_4:
        /*001c*/ 	.word	index@(triton_per_fused_add_div_mul_pow_sub_sum_0)
        /*0020*/ 	.word	0x00000000


	//----- nvinfo : EIATTR_MIN_STACK_SIZE
	.align		4
.L_5:
        /*0024*/ 	.byte	0x04, 0x12
        /*0026*/ 	.short	(.L_7 - .L_6)
	.align		4
.L_6:
        /*0028*/ 	.word	index@(triton_per_fused_add_div_mul_pow_sub_sum_0)
        /*002c*/ 	.word	0x00000000
.L_7:


//--------------------- .nv.info.triton_per_fused_add_div_mul_pow_sub_sum_0 --------------------------
	.section	.nv.info.triton_per_fused_add_div_mul_pow_sub_sum_0,"",@"SHT_CUDA_INFO"
	.sectionflags	@""
	.align	4


	//----- nvinfo : EIATTR_CUDA_API_VERSION
	.align		4
        /*0000*/ 	.byte	0x04, 0x37
        /*0002*/ 	.short	(.L_9 - .L_8)
.L_8:
        /*0004*/ 	.word	0x0000007c


	//----- nvinfo : EIATTR_KPARAM_INFO
	.align		4
.L_9:
        /*0008*/ 	.byte	0x04, 0x17
        /*000a*/ 	.short	(.L_11 - .L_10)
.L_10:
        /*000c*/ 	.word	0x00000000
        /*0010*/ 	.short	0x0002
        /*0012*/ 	.short	0x0010
        /*0014*/ 	.byte	0x00, 0xf0, 0x11, 0x00


	//----- nvinfo : EIATTR_KPARAM_INFO
	.align		4
.L_11:
        /*0018*/ 	.byte	0x04, 0x17
        /*001a*/ 	.short	(.L_13 - .L_12)
.L_12:
        /*001c*/ 	.word	0x00000000
        /*0020*/ 	.short	0x0001
        /*0022*/ 	.short	0x0008
        /*0024*/ 	.byte	0x00, 0xf4, 0x21, 0x00


	//----- nvinfo : EIATTR_KPARAM_INFO
	.align		4
.L_13:
        /*0028*/ 	.byte	0x04, 0x17
        /*002a*/ 	.short	(.L_15 - .L_14)
.L_14:
        /*002c*/ 	.word	0x00000000
        /*0030*/ 	.short	0x0000
        /*0032*/ 	.short	0x0000
        /*0034*/ 	.byte	0x00, 0xf4, 0x21, 0x00


	//----- nvinfo : EIATTR_SPARSE_MMA_MASK
	.align		4
.L_15:
        /*0038*/ 	.byte	0x03, 0x50
        /*003a*/ 	.short	0x0000


	//----- nvinfo : EIATTR_MAXREG_COUNT
	.align		4
        /*003c*/ 	.byte	0x03, 0x1b
        /*003e*/ 	.short	0x00ff


	//----- nvinfo : EIATTR_COOP_GROUP_MASK_REGIDS
	.align		4
        /*0040*/ 	.byte	0x04, 0x29
        /*0042*/ 	.short	(.L_17 - .L_16)


	//   ....[0]....
.L_16:
        /*0044*/ 	.word	0xffffffff


	//   ....[1]....
        /*0048*/ 	.word	0xffffffff


	//   ....[2]....
        /*004c*/ 	.word	0xffffffff


	//   ....[3]....
        /*0050*/ 	.word	0xffffffff


	//   ....[4]....
        /*0054*/ 	.word	0xffffffff


	//   ....[5]....
        /*0058*/ 	.word	0xffffffff


	//   ....[6]....
        /*005c*/ 	.word	0xffffffff


	//   ....[7]....
        /*0060*/ 	.word	0xffffffff


	//   ....[8]....
        /*0064*/ 	.word	0xffffffff


	//   ....[9]....
        /*0068*/ 	.word	0xffffffff


	//   ....[10]....
        /*006c*/ 	.word	0xffffffff


	//   ....[11]....
        /*0070*/ 	.word	0xffffffff


	//----- nvinfo : EIATTR_COOP_GROUP_INSTR_OFFSETS
	.align		4
.L_17:
        /*0074*/ 	.byte	0x04, 0x28
        /*0076*/ 	.short	(.L_19 - .L_18)


	//   ....[0]....
.L_18:
        /*0078*/ 	.word	0x00000770


	//   ....[1]....
        /*007c*/ 	.word	0x00000790


	//   ....[2]....
        /*0080*/ 	.word	0x000007b0


	//   ....[3]....
        /*0084*/ 	.word	0x00000820


	//   ....[4]....
        /*0088*/ 	.word	0x00000840


	//   ....[5]....
        /*008c*/ 	.word	0x00000860


	//   ....[6]....
        /*0090*/ 	.word	0x00000880


	//   ....[7]....
        /*0094*/ 	.word	0x000008e0


	//   ....[8]....
        /*0098*/ 	.word	0x00000930


	//   ....[9]....
        /*009c*/ 	.word	0x00000970


	//   ....[10]....
        /*00a0*/ 	.word	0x000009c0


	//   ....[11]....
        /*00a4*/ 	.word	0x00000a30


	//----- nvinfo : EIATTR_EXIT_INSTR_OFFSETS
	.align		4
.L_19:
        /*00a8*/ 	.byte	0x04, 0x1c
        /*00aa*/ 	.short	(.L_21 - .L_20)


	//   ....[0]....
.L_20:
        /*00ac*/ 	.word	0x00000aa0


	//   ....[1]....
        /*00b0*/ 	.word	0x00000b10


	//----- nvinfo : EIATTR_REQNTID
	.align		4
.L_21:
        /*00b4*/ 	.byte	0x04, 0x10
        /*00b6*/ 	.short	(.L_23 - .L_22)
.L_22:
        /*00b8*/ 	.word	0x00000040
        /*00bc*/ 	.word	0x00000001
        /*00c0*/ 	.word	0x00000001


	//----- nvinfo : EIATTR_CBANK_PARAM_SIZE
	.align		4
.L_23:
        /*00c4*/ 	.byte	0x03, 0x19
        /*00c6*/ 	.short	0x0014


	//----- nvinfo : EIATTR_PARAM_CBANK
	.align		4
        /*00c8*/ 	.byte	0x04, 0x0a
        /*00ca*/ 	.short	(.L_25 - .L_24)
	.align		4
.L_24:
        /*00cc*/ 	.word	index@(.nv.constant0.triton_per_fused_add_div_mul_pow_sub_sum_0)
        /*00d0*/ 	.short	0x0210
        /*00d2*/ 	.short	0x0014


	//----- nvinfo : EIATTR_SW_WAR
	.align		4
.L_25:
        /*00d4*/ 	.byte	0x04, 0x36
        /*00d6*/ 	.short	(.L_27 - .L_26)
.L_26:
        /*00d8*/ 	.word	0x00000008
.L_27:


//--------------------- .nv.callgraph             --------------------------
	.section	.nv.callgraph,"",@"SHT_CUDA_CALLGRAPH"
	.align	4
	.sectionentsize	8
	.align		4
        /*0000*/ 	.word	0x00000000
	.align		4
        /*0004*/ 	.word	0xffffffff
	.align		4
        /*0008*/ 	.word	0x00000000
	.align		4
        /*000c*/ 	.word	0xfffffffe
	.align		4
        /*0010*/ 	.word	0x00000000
	.align		4
        /*0014*/ 	.word	0xfffffffd
	.align		4
        /*0018*/ 	.word	0x00000000
	.align		4
        /*001c*/ 	.word	0xfffffffc


//--------------------- .text.triton_per_fused_add_div_mul_pow_sub_sum_0 --------------------------
	.section	.text.triton_per_fused_add_div_mul_pow_sub_sum_0,"ax",@progbits
	.sectionflags	@"SHF_BARRIERS=1"
	.align	128
        .global         triton_per_fused_add_div_mul_pow_sub_sum_0
        .type           triton_per_fused_add_div_mul_pow_sub_sum_0,@function
        .size           triton_per_fused_add_div_mul_pow_sub_sum_0,(.L_x_1 - triton_per_fused_add_div_mul_pow_sub_sum_0)
        .other          triton_per_fused_add_div_mul_pow_sub_sum_0,@"STO_CUDA_ENTRY STV_DEFAULT"
triton_per_fused_add_div_mul_pow_sub_sum_0:
.text.triton_per_fused_add_div_mul_pow_sub_sum_0:
[----:B------:R-:W0:Y:S01]  /*0000*/  LDC R1, c[0x0][0x28] ;  /* 0x00000a00ff017b82 */ /* 0x000e220000000800 */
[----:B------:R-:W1:Y:S01]  /*0010*/  S2R R24, SR_TID.X ;  /* 0x0000000000187919 */ /* 0x000e620000002100 */
[----:B------:R-:W-:Y:S01]  /*0020*/  ULDC.64 UR4, c[0x0][0x218] ;  /* 0x0000860000047ab9 */ /* 0x000fe20000000a00 */
[----:B------:R-:W-:Y:S02]  /*0030*/  CS2R R8, SRZ ;  /* 0x0000000000087805 */ /* 0x000fe4000001ff00 */
[----:B------:R-:W-:Y:S01]  /*0040*/  CS2R R10, SRZ ;  /* 0x00000000000a7805 */ /* 0x000fe2000001ff00 */
[----:B------:R-:W-:Y:S01]  /*0050*/  ULDC.64 UR6, c[0x0][0x208] ;  /* 0x0000820000067ab9 */ /* 0x000fe20000000a00 */
[C---:B-1----:R-:W-:Y:S01]  /*0060*/  IMAD.SHL.U32 R0, R24.reuse, 0x4, RZ ;  /* 0x0000000418007824 */ /* 0x042fe200078e00ff */
[----:B------:R-:W-:-:S04]  /*0070*/  LOP3.LUT R6, R24, 0x30, RZ, 0xc0, !PT ;  /* 0x0000003018067812 */ /* 0x000fc800078ec0ff */
[----:B------:R-:W-:-:S05]  /*0080*/  LOP3.LUT R2, R0, 0xfc, RZ, 0xc0, !PT ;  /* 0x000000fc00027812 */ /* 0x000fca00078ec0ff */
[----:B------:R-:W-:-:S05]  /*0090*/  IMAD R2, R2, 0xab, RZ ;  /* 0x000000ab02027824 */ /* 0x000fca00078e02ff */
[----:B------:R-:W-:-:S04]  /*00a0*/  LOP3.LUT R2, R2, 0xffff, RZ, 0xc0, !PT ;  /* 0x0000ffff02027812 */ /* 0x000fc800078ec0ff */
[----:B------:R-:W-:-:S04]  /*00b0*/  SHF.R.U32.HI R4, RZ, 0xb, R2 ;  /* 0x0000000bff047819 */ /* 0x000fc80000011602 */
[C---:B------:R-:W-:Y:S01]  /*00c0*/  PRMT R2, R4.reuse, 0x9910, RZ ;  /* 0x0000991004027816 */ /* 0x040fe200000000ff */
[----:B------:R-:W-:-:S04]  /*00d0*/  IMAD.SHL.U32 R4, R4, 0x10, RZ ;  /* 0x0000001004047824 */ /* 0x000fc800078e00ff */
[----:B------:R-:W-:-:S04]  /*00e0*/  IMAD R2, R2, 0xc, RZ ;  /* 0x0000000c02027824 */ /* 0x000fc800078e02ff */
[----:B------:R-:W-:-:S05]  /*00f0*/  IMAD.MOV R2, RZ, RZ, -R2 ;  /* 0x000000ffff027224 */ /* 0x000fca00078e0a02 */
[----:B------:R-:W-:Y:S02]  /*0100*/  PRMT R5, R2, 0x7710, RZ ;  /* 0x0000771002057816 */ /* 0x000fe400000000ff */
[----:B------:R-:W1:Y:S03]  /*0110*/  LDC.64 R2, c[0x0][0x218] ;  /* 0x00008600ff027b82 */ /* 0x000e660000000a00 */
[----:B------:R-:W-:Y:S01]  /*0120*/  IMAD.IADD R0, R0, 0x1, R5 ;  /* 0x0000000100007824 */ /* 0x000fe200078e0205 */
[----:B------:R-:W-:-:S04]  /*0130*/  LOP3.LUT R5, R4, 0xffff0, RZ, 0xe2, !PT ;  /* 0x000ffff004057812 */ /* 0x000fc800078ee2ff */
[----:B------:R-:W-:-:S04]  /*0140*/  LOP3.LUT R0, R0, 0xfc, RZ, 0xc0, !PT ;  /* 0x000000fc00007812 */ /* 0x000fc800078ec0ff */
[----:B------:R-:W-:Y:S02]  /*0150*/  IADD3 R4, P0, R0, R5, RZ ;  /* 0x0000000500047210 */ /* 0x000fe40007f1e0ff */
[----:B------:R-:W-:Y:S02]  /*0160*/  LOP3.LUT R19, R5, R0, RZ, 0xfc, !PT ;  /* 0x0000000005137212 */ /* 0x000fe400078efcff */
[----:B------:R-:W-:Y:S01]  /*0170*/  LEA R16, P1, R4, UR4, 0x2 ;  /* 0x0000000404107c11 */ /* 0x000fe2000f8210ff */
[----:B------:R-:W-:Y:S01]  /*0180*/  IMAD.X R7, RZ, RZ, RZ, P0 ;  /* 0x000000ffff077224 */ /* 0x000fe200000e06ff */
[----:B------:R-:W-:-:S04]  /*0190*/  ISETP.NE.AND P0, PT, R6, 0x30, PT ;  /* 0x000000300600780c */ /* 0x000fc80003f05270 */
[----:B------:R-:W-:Y:S02]  /*01a0*/  LEA.HI.X R17, R4, UR5, R7, 0x2, P1 ;  /* 0x0000000504117c11 */ /* 0x000fe400088f1407 */
[----:B------:R-:W-:Y:S02]  /*01b0*/  CS2R R4, SRZ ;  /* 0x0000000000047805 */ /* 0x000fe4000001ff00 */
[----:B------:R-:W-:Y:S01]  /*01c0*/  CS2R R6, SRZ ;  /* 0x0000000000067805 */ /* 0x000fe2000001ff00 */
[----:B-1----:R-:W-:-:S05]  /*01d0*/  IMAD.WIDE.U32 R18, R19, 0x4, R2 ;  /* 0x0000000413127825 */ /* 0x002fca00078e0002 */
[----:B------:R1:W2:Y:S04]  /*01e0*/  @P0 LDG.E.128 R8, desc[UR6][R18.64] ;  /* 0x0000000612080981 */ /* 0x0002a8000c1e1d00 */
[----:B------:R3:W4:Y:S01]  /*01f0*/  @P0 LDG.E.128 R4, desc[UR6][R16.64+0x10] ;  /* 0x0000100610040981 */ /* 0x000722000c1e1d00 */
[----:B------:R-:W-:-:S04]  /*0200*/  LOP3.LUT R0, R24, 0x3f, RZ, 0xc0, !PT ;  /* 0x0000003f18007812 */ /* 0x000fc800078ec0ff */
[C---:B------:R-:W-:Y:S01]  /*0210*/  LOP3.LUT R14, R0.reuse, 0xff80, RZ, 0xfc, !PT ;  /* 0x0000ff80000e7812 */ /* 0x040fe200078efcff */
[C---:B------:R-:W-:Y:S01]  /*0220*/  IMAD R13, R0.reuse, 0x56, RZ ;  /* 0x00000056000d7824 */ /* 0x040fe200078e02ff */
[----:B------:R-:W-:Y:S02]  /*0230*/  LOP3.LUT R12, R0, 0x40, RZ, 0xfc, !PT ;  /* 0x00000040000c7812 */ /* 0x000fe400078efcff */
[----:B------:R-:W-:Y:S02]  /*0240*/  LOP3.LUT R15, R14, 0xbf, RZ, 0xc0, !PT ;  /* 0x000000bf0e0f7812 */ /* 0x000fe400078ec0ff */
[----:B------:R-:W-:Y:S02]  /*0250*/  LOP3.LUT R13, R13, 0xffff, RZ, 0xc0, !PT ;  /* 0x0000ffff0d0d7812 */ /* 0x000fe400078ec0ff */
[----:B------:R-:W-:Y:S01]  /*0260*/  PRMT R22, R12, 0x9910, RZ ;  /* 0x000099100c167816 */ /* 0x000fe200000000ff */
[----:B-1----:R-:W-:Y:S01]  /*0270*/  IMAD R18, R15, 0xab, RZ ;  /* 0x000000ab0f127824 */ /* 0x002fe200078e02ff */
[----:B------:R-:W-:-:S03]  /*0280*/  SHF.R.U32.HI R13, RZ, 0x8, R13 ;  /* 0x00000008ff0d7819 */ /* 0x000fc6000001160d */
[----:B------:R-:W-:Y:S01]  /*0290*/  IMAD R15, R22, 0x56, RZ ;  /* 0x00000056160f7824 */ /* 0x000fe200078e02ff */
[C---:B---3--:R-:W-:Y:S01]  /*02a0*/  PRMT R17, R13.reuse, 0x9910, RZ ;  /* 0x000099100d117816 */ /* 0x048fe200000000ff */
[----:B------:R-:W-:Y:S01]  /*02b0*/  IMAD.SHL.U32 R13, R13, 0x4, RZ ;  /* 0x000000040d0d7824 */ /* 0x000fe200078e00ff */
[----:B------:R-:W-:Y:S02]  /*02c0*/  LOP3.LUT R16, R18, 0xffff, RZ, 0xc0, !PT ;  /* 0x0000ffff12107812 */ /* 0x000fe400078ec0ff */
[----:B------:R-:W-:Y:S01]  /*02d0*/  LOP3.LUT R15, R15, 0xffff, RZ, 0xc0, !PT ;  /* 0x0000ffff0f0f7812 */ /* 0x000fe200078ec0ff */
[----:B------:R-:W-:Y:S01]  /*02e0*/  IMAD R17, R17, 0x3, RZ ;  /* 0x0000000311117824 */ /* 0x000fe200078e02ff */
[----:B------:R-:W-:Y:S02]  /*02f0*/  SHF.R.U32.HI R16, RZ, 0x9, R16 ;  /* 0x00000009ff107819 */ /* 0x000fe40000011610 */
[----:B------:R-:W-:Y:S01]  /*0300*/  SHF.R.U32.HI R15, RZ, 0x8, R15 ;  /* 0x00000008ff0f7819 */ /* 0x000fe2000001160f */
[----:B------:R-:W-:Y:S01]  /*0310*/  IMAD.MOV R17, RZ, RZ, -R17 ;  /* 0x000000ffff117224 */ /* 0x000fe200078e0a11 */
[----:B------:R-:W-:-:S02]  /*0320*/  PRMT R19, R16, 0x9910, RZ ;  /* 0x0000991010137816 */ /* 0x000fc400000000ff */
[C---:B------:R-:W-:Y:S01]  /*0330*/  PRMT R22, R15.reuse, 0x9910, RZ ;  /* 0x000099100f167816 */ /* 0x040fe200000000ff */
[----:B------:R-:W-:Y:S01]  /*0340*/  IMAD.SHL.U32 R15, R15, 0x4, RZ ;  /* 0x000000040f0f7824 */ /* 0x000fe200078e00ff */
[----:B------:R-:W-:Y:S01]  /*0350*/  PRMT R17, R17, 0x7710, RZ ;  /* 0x0000771011117816 */ /* 0x000fe200000000ff */
[----:B------:R-:W-:-:S04]  /*0360*/  IMAD R19, R19, 0x3, RZ ;  /* 0x0000000313137824 */ /* 0x000fc800078e02ff */
[----:B------:R-:W-:Y:S02]  /*0370*/  IMAD.MOV R19, RZ, RZ, -R19 ;  /* 0x000000ffff137224 */ /* 0x000fe400078e0a13 */
[----:B------:R-:W-:Y:S02]  /*0380*/  IMAD.IADD R18, R0, 0x1, R17 ;  /* 0x0000000100127824 */ /* 0x000fe400078e0211 */
[----:B------:R-:W-:Y:S01]  /*0390*/  IMAD R17, R22, 0x3, RZ ;  /* 0x0000000316117824 */ /* 0x000fe200078e02ff */
[----:B------:R-:W-:Y:S02]  /*03a0*/  PRMT R19, R19, 0x7710, RZ ;  /* 0x0000771013137816 */ /* 0x000fe400000000ff */
[----:B------:R-:W-:Y:S01]  /*03b0*/  LOP3.LUT R22, R13, 0xffff, RZ, 0xc0, !PT ;  /* 0x0000ffff0d167812 */ /* 0x000fe200078ec0ff */
[----:B------:R-:W-:Y:S01]  /*03c0*/  IMAD.MOV R25, RZ, RZ, -R17 ;  /* 0x000000ffff197224 */ /* 0x000fe200078e0a11 */
[----:B------:R-:W-:Y:S01]  /*03d0*/  LOP3.LUT R23, R18, 0xff, RZ, 0xc0, !PT ;  /* 0x000000ff12177812 */ /* 0x000fe200078ec0ff */
[----:B------:R-:W-:Y:S01]  /*03e0*/  IMAD.IADD R14, R14, 0x1, R19 ;  /* 0x000000010e0e7824 */ /* 0x000fe200078e0213 */
[----:B------:R-:W-:-:S02]  /*03f0*/  LOP3.LUT R13, R13, 0xffff, R18, 0xc8, !PT ;  /* 0x0000ffff0d0d7812 */ /* 0x000fc400078ec812 */
[----:B------:R-:W-:Y:S01]  /*0400*/  IADD3 R17, P1, R22, R23, RZ ;  /* 0x0000001716117210 */ /* 0x000fe20007f3e0ff */
[----:B------:R-:W-:Y:S01]  /*0410*/  IMAD.SHL.U32 R23, R16, 0x4, RZ ;  /* 0x0000000410177824 */ /* 0x000fe200078e00ff */
[----:B------:R-:W-:-:S03]  /*0420*/  PRMT R19, R25, 0x7710, RZ ;  /* 0x0000771019137816 */ /* 0x000fc600000000ff */
[----:B------:R-:W-:Y:S01]  /*0430*/  IMAD.X R22, RZ, RZ, RZ, P1 ;  /* 0x000000ffff167224 */ /* 0x000fe200008e06ff */
[----:B------:R-:W-:Y:S01]  /*0440*/  LEA R18, P1, R17, UR4, 0x2 ;  /* 0x0000000411127c11 */ /* 0x000fe2000f8210ff */
[----:B------:R-:W-:Y:S01]  /*0450*/  IMAD.IADD R12, R12, 0x1, R19 ;  /* 0x000000010c0c7824 */ /* 0x000fe200078e0213 */
[----:B------:R-:W-:Y:S02]  /*0460*/  LOP3.LUT R25, R23, 0xffff, RZ, 0xc0, !PT ;  /* 0x0000ffff17197812 */ /* 0x000fe400078ec0ff */
[----:B------:R-:W-:Y:S02]  /*0470*/  LEA.HI.X R19, R17, UR5, R22, 0x2, P1 ;  /* 0x0000000511137c11 */ /* 0x000fe400088f1416 */
[----:B------:R-:W-:Y:S02]  /*0480*/  LOP3.LUT R17, R15, 0xffff, RZ, 0xc0, !PT ;  /* 0x0000ffff0f117812 */ /* 0x000fe400078ec0ff */
[----:B------:R-:W-:Y:S02]  /*0490*/  LOP3.LUT R22, R12, 0xff, RZ, 0xc0, !PT ;  /* 0x000000ff0c167812 */ /* 0x000fe400078ec0ff */
[----:B------:R-:W-:-:S02]  /*04a0*/  LOP3.LUT R23, R23, 0xffff, R14, 0xc8, !PT ;  /* 0x0000ffff17177812 */ /* 0x000fc400078ec80e */
[----:B------:R-:W-:Y:S02]  /*04b0*/  LOP3.LUT R16, R15, 0xffff, R12, 0xc8, !PT ;  /* 0x0000ffff0f107812 */ /* 0x000fe400078ec80c */
[----:B------:R-:W-:Y:S02]  /*04c0*/  LOP3.LUT R14, R14, 0xff, RZ, 0xc0, !PT ;  /* 0x000000ff0e0e7812 */ /* 0x000fe400078ec0ff */
[----:B------:R-:W-:Y:S02]  /*04d0*/  IADD3 R15, P1, R17, R22, RZ ;  /* 0x00000016110f7210 */ /* 0x000fe40007f3e0ff */
[----:B------:R-:W-:Y:S01]  /*04e0*/  LOP3.LUT R13, R13, 0xff, RZ, 0xc0, !PT ;  /* 0x000000ff0d0d7812 */ /* 0x000fe200078ec0ff */
[----:B------:R1:W3:Y:S01]  /*04f0*/  LDG.E R22, desc[UR6][R18.64+0x4] ;  /* 0x0000040612167981 */ /* 0x0002e2000c1e1900 */
[----:B------:R-:W-:Y:S01]  /*0500*/  IADD3 R25, P2, R25, R14, RZ ;  /* 0x0000000e19197210 */ /* 0x000fe20007f5e0ff */
[----:B------:R-:W-:Y:S01]  /*0510*/  IMAD.X R28, RZ, RZ, RZ, P1 ;  /* 0x000000ffff1c7224 */ /* 0x000fe200008e06ff */
[----:B------:R-:W-:Y:S01]  /*0520*/  LOP3.LUT R27, R16, 0xff, RZ, 0xc0, !PT ;  /* 0x000000ff101b7812 */ /* 0x000fe200078ec0ff */
[----:B------:R-:W-:Y:S01]  /*0530*/  IMAD.WIDE.U32 R16, R13, 0x4, R2 ;  /* 0x000000040d107825 */ /* 0x000fe200078e0002 */
[----:B------:R-:W-:-:S02]  /*0540*/  LEA R14, P1, R15, UR4, 0x2 ;  /* 0x000000040f0e7c11 */ /* 0x000fc4000f8210ff */
[----:B------:R-:W-:Y:S01]  /*0550*/  LOP3.LUT R23, R23, 0xff, RZ, 0xc0, !PT ;  /* 0x000000ff17177812 */ /* 0x000fe200078ec0ff */
[----:B------:R-:W-:Y:S01]  /*0560*/  IMAD.X R26, RZ, RZ, RZ, P2 ;  /* 0x000000ffff1a7224 */ /* 0x000fe200010e06ff */
[----:B------:R-:W-:Y:S01]  /*0570*/  LEA R12, P2, R25, UR4, 0x2 ;  /* 0x00000004190c7c11 */ /* 0x000fe2000f8410ff */
[----:B-1----:R-:W-:Y:S01]  /*0580*/  IMAD.WIDE.U32 R18, R27, 0x4, R2 ;  /* 0x000000041b127825 */ /* 0x002fe200078e0002 */
[----:B------:R-:W-:Y:S01]  /*0590*/  LEA.HI.X R15, R15, UR5, R28, 0x2, P1 ;  /* 0x000000050f0f7c11 */ /* 0x000fe200088f141c */
[----:B------:R-:W3:Y:S01]  /*05a0*/  LDG.E R17, desc[UR6][R16.64] ;  /* 0x0000000610117981 */ /* 0x000ee2000c1e1900 */
[----:B------:R-:W-:Y:S01]  /*05b0*/  LEA.HI.X R13, R25, UR5, R26, 0x2, P2 ;  /* 0x00000005190d7c11 */ /* 0x000fe200090f141a */
[----:B------:R-:W-:Y:S02]  /*05c0*/  IMAD.WIDE.U32 R2, R23, 0x4, R2 ;  /* 0x0000000417027825 */ /* 0x000fe400078e0002 */
[----:B------:R1:W5:Y:S04]  /*05d0*/  LDG.E R14, desc[UR6][R14.64+0x4] ;  /* 0x000004060e0e7981 */ /* 0x000368000c1e1900 */
[----:B------:R-:W5:Y:S04]  /*05e0*/  LDG.E R19, desc[UR6][R18.64] ;  /* 0x0000000612137981 */ /* 0x000f68000c1e1900 */
[----:B------:R-:W5:Y:S04]  /*05f0*/  LDG.E R12, desc[UR6][R12.64+0x4] ;  /* 0x000004060c0c7981 */ /* 0x000f68000c1e1900 */
[----:B------:R1:W5:Y:S01]  /*0600*/  LDG.E R3, desc[UR6][R2.64] ;  /* 0x0000000602037981 */ /* 0x000362000c1e1900 */
[----:B------:R-:W1:Y:S01]  /*0610*/  S2UR UR5, SR_CgaCtaId ;  /* 0x00000000000579c3 */ /* 0x000e620000008800 */
[C---:B------:R-:W-:Y:S01]  /*0620*/  LOP3.LUT P1, RZ, R24.reuse, 0x1f, RZ, 0xc0, !PT ;  /* 0x0000001f18ff7812 */ /* 0x040fe2000782c0ff */
[----:B------:R-:W-:Y:S01]  /*0630*/  UMOV UR4, 0x400 ;  /* 0x0000040000047882 */ /* 0x000fe20000000000 */
[----:B------:R-:W-:Y:S01]  /*0640*/  ISETP.GE.AND P2, PT, R24, 0x2, PT ;  /* 0x000000021800780c */ /* 0x000fe20003f46270 */
[----:B01----:R-:W-:Y:S01]  /*0650*/  UPRMT UR4, UR5, 0x654, UR4 ;  /* 0x0000065405047896 */ /* 0x003fe20008000004 */
[----:B--2---:R-:W-:-:S02]  /*0660*/  SEL R9, R9, RZ, P0 ;  /* 0x000000ff09097207 */ /* 0x004fc40000000000 */
[----:B----4-:R-:W-:Y:S02]  /*0670*/  SEL R26, R5, RZ, P0 ;  /* 0x000000ff051a7207 */ /* 0x010fe40000000000 */
[----:B------:R-:W-:Y:S02]  /*0680*/  SEL R8, R8, RZ, P0 ;  /* 0x000000ff08087207 */ /* 0x000fe40000000000 */
[----:B------:R-:W-:Y:S01]  /*0690*/  SEL R5, R4, RZ, P0 ;  /* 0x000000ff04057207 */ /* 0x000fe20000000000 */
[----:B------:R-:W-:Y:S01]  /*06a0*/  FADD R9, R26, -R9 ;  /* 0x800000091a097221 */ /* 0x000fe20000000000 */
[----:B------:R-:W-:Y:S02]  /*06b0*/  SEL R10, R10, RZ, P0 ;  /* 0x000000ff0a0a7207 */ /* 0x000fe40000000000 */
[----:B------:R-:W-:Y:S01]  /*06c0*/  SEL R15, R6, RZ, P0 ;  /* 0x000000ff060f7207 */ /* 0x000fe20000000000 */
[----:B------:R-:W-:Y:S01]  /*06d0*/  FADD R8, R5, -R8 ;  /* 0x8000000805087221 */ /* 0x000fe20000000000 */
[----:B------:R-:W-:Y:S01]  /*06e0*/  FMUL R9, R9, R9 ;  /* 0x0000000909097220 */ /* 0x000fe20000400000 */
[----:B------:R-:W-:-:S02]  /*06f0*/  SEL R4, R7, RZ, P0 ;  /* 0x000000ff07047207 */ /* 0x000fc40000000000 */
[----:B------:R-:W-:Y:S01]  /*0700*/  SEL R11, R11, RZ, P0 ;  /* 0x000000ff0b0b7207 */ /* 0x000fe20000000000 */
[----:B------:R-:W-:Y:S01]  /*0710*/  FADD R10, R15, -R10 ;  /* 0x8000000a0f0a7221 */ /* 0x000fe20000000000 */
[----:B------:R-:W-:-:S03]  /*0720*/  FFMA R9, R8, R8, R9 ;  /* 0x0000000808097223 */ /* 0x000fc60000000009 */
[----:B------:R-:W-:Y:S01]  /*0730*/  FADD R11, R4, -R11 ;  /* 0x8000000b040b7221 */ /* 0x000fe20000000000 */
[----:B------:R-:W-:-:S04]  /*0740*/  FFMA R10, R10, R10, R9 ;  /* 0x0000000a0a0a7223 */ /* 0x000fc80000000009 */
[----:B------:R-:W-:-:S05]  /*0750*/  FFMA R10, R11, R11, R10 ;  /* 0x0000000b0b0a7223 */ /* 0x000fca000000000a */
[----:B------:R-:W-:-:S05]  /*0760*/  FSEL R10, R10, RZ, P0 ;  /* 0x000000ff0a0a7208 */ /* 0x000fca0000000000 */
[----:B------:R-:W0:Y:S02]  /*0770*/  SHFL.BFLY PT, R5, R10, 0x10, 0x1f ;  /* 0x0e001f000a057f89 */ /* 0x000e2400000e0000 */
[----:B0-----:R-:W-:-:S05]  /*0780*/  FADD R5, R10, R5 ;  /* 0x000000050a057221 */ /* 0x001fca0000000000 */
[----:B------:R-:W0:Y:S02]  /*0790*/  SHFL.BFLY PT, R2, R5, 0x8, 0x1f ;  /* 0x0d001f0005027f89 */ /* 0x000e2400000e0000 */
[----:B0-----:R-:W-:-:S05]  /*07a0*/  FADD R2, R5, R2 ;  /* 0x0000000205027221 */ /* 0x001fca0000000000 */
[----:B------:R-:W0:Y:S01]  /*07b0*/  SHFL.BFLY PT, R7, R2, 0x4, 0x1f ;  /* 0x0c801f0002077f89 */ /* 0x000e2200000e0000 */
[----:B---3--:R-:W-:Y:S01]  /*07c0*/  FADD R17, R22, -R17 ;  /* 0x8000001116117221 */ /* 0x008fe20000000000 */
[----:B-----5:R-:W-:-:S03]  /*07d0*/  FADD R14, R14, -R19 ;  /* 0x800000130e0e7221 */ /* 0x020fc60000000000 */
[----:B------:R-:W-:-:S04]  /*07e0*/  FMUL R17, R17, R17 ;  /* 0x0000001111117220 */ /* 0x000fc80000400000 */
[----:B------:R-:W-:Y:S01]  /*07f0*/  FFMA R14, R14, R14, R17 ;  /* 0x0000000e0e0e7223 */ /* 0x000fe20000000011 */
[----:B------:R-:W-:-:S04]  /*0800*/  FADD R3, R12, -R3 ;  /* 0x800000030c037221 */ /* 0x000fc80000000000 */
[----:B------:R-:W-:-:S05]  /*0810*/  FFMA R14, R3, R3, R14 ;  /* 0x00000003030e7223 */ /* 0x000fca000000000e */
[----:B------:R-:W1:Y:S01]  /*0820*/  SHFL.BFLY PT, R3, R14, 0x10, 0x1f ;  /* 0x0e001f000e037f89 */ /* 0x000e6200000e0000 */
[----:B0-----:R-:W-:-:S05]  /*0830*/  FADD R7, R2, R7 ;  /* 0x0000000702077221 */ /* 0x001fca0000000000 */
[----:B------:R-:W0:Y:S01]  /*0840*/  SHFL.BFLY PT, R4, R7, 0x2, 0x1f ;  /* 0x0c401f0007047f89 */ /* 0x000e2200000e0000 */
[----:B-1----:R-:W-:-:S05]  /*0850*/  FADD R5, R14, R3 ;  /* 0x000000030e057221 */ /* 0x002fca0000000000 */
[----:B------:R-:W1:Y:S01]  /*0860*/  SHFL.BFLY PT, R2, R5, 0x8, 0x1f ;  /* 0x0d001f0005027f89 */ /* 0x000e6200000e0000 */
[----:B0-----:R-:W-:-:S05]  /*0870*/  FADD R4, R7, R4 ;  /* 0x0000000407047221 */ /* 0x001fca0000000000 */
[----:B------:R-:W0:Y:S01]  /*0880*/  SHFL.BFLY PT, R3, R4, 0x1, 0x1f ;  /* 0x0c201f0004037f89 */ /* 0x000e2200000e0000 */
[----:B-1----:R-:W-:Y:S01]  /*0890*/  FADD R6, R5, R2 ;  /* 0x0000000205067221 */ /* 0x002fe20000000000 */
[----:B------:R-:W-:-:S04]  /*08a0*/  SHF.R.U32.HI R2, RZ, 0x3, R24 ;  /* 0x00000003ff027819 */ /* 0x000fc80000011618 */
[----:B------:R-:W-:Y:S01]  /*08b0*/  LOP3.LUT R2, R2, 0x4, RZ, 0xc0, !PT ;  /* 0x0000000402027812 */ /* 0x000fe200078ec0ff */
[----:B0-----:R-:W-:-:S05]  /*08c0*/  FADD R11, R4, R3 ;  /* 0x00000003040b7221 */ /* 0x001fca0000000000 */
[----:B------:R-:W-:Y:S04]  /*08d0*/  @!P1 STS [R2+UR4], R11 ;  /* 0x0000000b02009988 */ /* 0x000fe80008000804 */
[----:B------:R-:W0:Y:S01]  /*08e0*/  SHFL.BFLY PT, R9, R6, 0x4, 0x1f ;  /* 0x0c801f0006097f89 */ /* 0x000e2200000e0000 */
[----:B------:R-:W-:Y:S01]  /*08f0*/  LEA R3, R24, UR4, 0x2 ;  /* 0x0000000418037c11 */ /* 0x000fe2000f8e10ff */
[----:B------:R-:W-:Y:S06]  /*0900*/  BAR.SYNC.DEFER_BLOCKING 0x0 ;  /* 0x0000000000007b1d */ /* 0x000fec0000010000 */
[----:B------:R-:W-:Y:S01]  /*0910*/  @!P2 LDS R21, [R3] ;  /* 0x000000000315a984 */ /* 0x000fe20000000800 */
[----:B0-----:R-:W-:-:S05]  /*0920*/  FADD R9, R6, R9 ;  /* 0x0000000906097221 */ /* 0x001fca0000000000 */
[----:B------:R-:W0:Y:S01]  /*0930*/  SHFL.BFLY PT, R4, R9, 0x2, 0x1f ;  /* 0x0c401f0009047f89 */ /* 0x000e2200000e0000 */
[----:B------:R-:W-:-:S04]  /*0940*/  LOP3.LUT R5, R24, 0x1, RZ, 0xc0, !PT ;  /* 0x0000000118057812 */ /* 0x000fc800078ec0ff */
[----:B------:R-:W-:Y:S01]  /*0950*/  ISETP.NE.U32.AND P0, PT, R5, 0x1, PT ;  /* 0x000000010500780c */ /* 0x000fe20003f05070 */
[----:B0-----:R-:W-:Y:S02]  /*0960*/  FADD R6, R9, R4 ;  /* 0x0000000409067221 */ /* 0x001fe40000000000 */
[----:B------:R-:W0:Y:S01]  /*0970*/  SHFL.BFLY PT, R4, R21, 0x1, 0x1f ;  /* 0x0c201f0015047f89 */ /* 0x000e2200000e0000 */
[----:B------:R-:W-:Y:S01]  /*0980*/  ISETP.LT.AND P0, PT, R24, 0x2, P0 ;  /* 0x000000021800780c */ /* 0x000fe20000701270 */
[----:B0-----:R-:W-:-:S12]  /*0990*/  FADD R4, R21, R4 ;  /* 0x0000000415047221 */ /* 0x001fd80000000000 */
[----:B------:R-:W-:Y:S01]  /*09a0*/  @P0 STS [R3], R4 ;  /* 0x0000000403000388 */ /* 0x000fe20000000800 */
[----:B------:R-:W-:Y:S06]  /*09b0*/  BAR.SYNC.DEFER_BLOCKING 0x0 ;  /* 0x0000000000007b1d */ /* 0x000fec0000010000 */
[----:B------:R-:W0:Y:S04]  /*09c0*/  SHFL.BFLY PT, R7, R6, 0x1, 0x1f ;  /* 0x0c201f0006077f89 */ /* 0x000e2800000e0000 */
[----:B------:R-:W-:Y:S01]  /*09d0*/  LDS R5, [UR4] ;  /* 0x00000004ff057984 */ /* 0x000fe20008000800 */
[----:B0-----:R-:W-:Y:S01]  /*09e0*/  FADD R7, R6, R7 ;  /* 0x0000000706077221 */ /* 0x001fe20000000000 */
[----:B------:R-:W-:Y:S06]  /*09f0*/  BAR.SYNC.DEFER_BLOCKING 0x0 ;  /* 0x0000000000007b1d */ /* 0x000fec0000010000 */
[----:B------:R-:W-:Y:S02]  /*0a00*/  @!P1 STS [R2+UR4], R7 ;  /* 0x0000000702009988 */ /* 0x000fe40008000804 */
[----:B------:R-:W-:Y:S06]  /*0a10*/  BAR.SYNC.DEFER_BLOCKING 0x0 ;  /* 0x0000000000007b1d */ /* 0x000fec0000010000 */
[----:B------:R-:W0:Y:S04]  /*0a20*/  @!P2 LDS R20, [R3] ;  /* 0x000000000314a984 */ /* 0x000e280000000800 */
[----:B0-----:R-:W0:Y:S02]  /*0a30*/  SHFL.BFLY PT, R9, R20, 0x1, 0x1f ;  /* 0x0c201f0014097f89 */ /* 0x001e2400000e0000 */
[----:B0-----:R-:W-:-:S05]  /*0a40*/  FADD R6, R20, R9 ;  /* 0x0000000914067221 */ /* 0x001fca0000000000 */
[----:B------:R0:W-:Y:S01]  /*0a50*/  @P0 STS [R3], R6 ;  /* 0x0000000603000388 */ /* 0x0001e20000000800 */
[----:B------:R-:W-:Y:S01]  /*0a60*/  BAR.SYNC.DEFER_BLOCKING 0x0 ;  /* 0x0000000000007b1d */ /* 0x000fe20000010000 */
[----:B------:R-:W-:-:S05]  /*0a70*/  ISETP.NE.AND P0, PT, R0, RZ, PT ;  /* 0x000000ff0000720c */ /* 0x000fca0003f05270 */
[----:B------:R-:W1:Y:S02]  /*0a80*/  LDS R4, [UR4] ;  /* 0x00000004ff047984 */ /* 0x000e640008000800 */
[----:B------:R-:W-:Y:S06]  /*0a90*/  BAR.SYNC.DEFER_BLOCKING 0x0 ;  /* 0x0000000000007b1d */ /* 0x000fec0000010000 */
[----:B0-----:R-:W-:Y:S05]  /*0aa0*/  @P0 EXIT ;  /* 0x000000000000094d */ /* 0x001fea0003800000 */
[----:B------:R-:W0:Y:S01]  /*0ab0*/  LDC.64 R2, c[0x0][0x210] ;  /* 0x00008400ff027b82 */ /* 0x000e220000000a00 */
[----:B-1----:R-:W-:-:S04]  /*0ac0*/  FMUL R4, R4, 0.020833333954215049744 ;  /* 0x3caaaaab04047820 */ /* 0x002fc80000400000 */
[----:B------:R-:W-:-:S04]  /*0ad0*/  FFMA R4, R5, 0.020833333954215049744, R4 ;  /* 0x3caaaaab05047823 */ /* 0x000fc80000000004 */
[----:B------:R-:W-:-:S04]  /*0ae0*/  FADD R4, R4, R4 ;  /* 0x0000000404047221 */ /* 0x000fc80000000000 */
[----:B------:R-:W-:-:S05]  /*0af0*/  FMUL R5, R4, 0.25 ;  /* 0x3e80000004057820 */ /* 0x000fca0000400000 */
[----:B0-----:R-:W-:Y:S01]  /*0b00*/  STG.E desc[UR6][R2.64], R5 ;  /* 0x0000000502007986 */ /* 0x001fe2000c101906 */
[----:B------:R-:W-:Y:S05]  /*0b10*/  EXIT ;  /* 0x000000000000794d */ /* 0x000fea0003800000 */
.L_x_0:
[----:B------:R-:W-:-:S00]  /*0b20*/  BRA `(.L_x_0) ;  /* 0xfffffffc00fc7947 */ /* 0x000fc0000383ffff */
[----:B------:R-:W-:-:S00]  /*0b30*/  NOP ;  /* 0x0000000000007918 */ /* 0x000fc00000000000 */
        /* <DEDUP_REMOVED lines=12> */
.L_x_1:


//--------------------- .nv.shared.triton_per_fused_add_div_mul_pow_sub_sum_0 --------------------------
	.section	.nv.shared.triton_per_fused_add_div_mul_pow_sub_sum_0,"aw",@nobits
	.sectionflags	@""
	.align	16
	.zero		1024


//--------------------- .nv.constant0.triton_per_fused_add_div_mul_pow_sub_sum_0 --------------------------
	.section	.nv.constant0.triton_per_fused_add_div_mul_pow_sub_sum_0,"a",@progbits
	.sectionflags	@""
	.align	4
.nv.constant0.triton_per_fused_add_div_mul_pow_sub_sum_0:
	.zero		548
